	.headerflags	@"EF_CUDA_TEXMODE_UNIFIED EF_CUDA_64BIT_ADDRESS EF_CUDA_ACCELERATORS EF_CUDA_SM90 EF_CUDA_VIRTUAL_SM(EF_CUDA_SM90)"
	.elftype	@"ET_EXEC"


//--------------------- .nv.info                  --------------------------
	.section	.nv.info,"",@"SHT_CUDA_INFO"
	.align	4


	//----- nvinfo : EIATTR_REGCOUNT
	.align		4
        /*0000*/ 	.byte	0x04, 0x2f
        /*0002*/ 	.short	(.L_1 - .L_0)
	.align		4
.L_0:
        /*0004*/ 	.word	index@(triton_poi_fused_convolution_view_3)
        /*0008*/ 	.word	0x00000012


	//----- nvinfo : EIATTR_MIN_STACK_SIZE
	.align		4
.L_1:
        /*000c*/ 	.byte	0x04, 0x12
        /*000e*/ 	.short	(.L_3 - .L_2)
	.align		4
.L_2:
        /*0010*/ 	.word	index@(triton_poi_fused_convolution_view_3)
        /*0014*/ 	.word	0x00000000


	//----- nvinfo : EIATTR_FRAME_SIZE
	.align		4
.L_3:
        /*0018*/ 	.byte	0x04, 0x11
        /*001a*/ 	.short	(.L_5 - .L_4)
	.align		4
.L_4:
        /*001c*/ 	.word	index@(triton_poi_fused_convolution_view_3)
        /*0020*/ 	.word	0x00000000


	//----- nvinfo : EIATTR_MIN_STACK_SIZE
	.align		4
.L_5:
        /*0024*/ 	.byte	0x04, 0x12
        /*0026*/ 	.short	(.L_7 - .L_6)
	.align		4
.L_6:
        /*0028*/ 	.word	index@(triton_poi_fused_convolution_view_3)
        /*002c*/ 	.word	0x00000000
.L_7:


//--------------------- .nv.info.triton_poi_fused_convolution_view_3 --------------------------
	.section	.nv.info.triton_poi_fused_convolution_view_3,"",@"SHT_CUDA_INFO"
	.sectionflags	@""
	.align	4


	//----- nvinfo : EIATTR_CUDA_API_VERSION
	.align		4
        /*0000*/ 	.byte	0x04, 0x37
        /*0002*/ 	.short	(.L_9 - .L_8)
.L_8:
        /*0004*/ 	.word	0x0000007c


	//----- nvinfo : EIATTR_KPARAM_INFO
	.align		4
.L_9:
        /*0008*/ 	.byte	0x04, 0x17
        /*000a*/ 	.short	(.L_11 - .L_10)
.L_10:
        /*000c*/ 	.word	0x00000000
        /*0010*/ 	.short	0x0002
        /*0012*/ 	.short	0x0010
        /*0014*/ 	.byte	0x00, 0xf0, 0x11, 0x00


	//----- nvinfo : EIATTR_KPARAM_INFO
	.align		4
.L_11:
        /*0018*/ 	.byte	0x04, 0x17
        /*001a*/ 	.short	(.L_13 - .L_12)
.L_12:
        /*001c*/ 	.word	0x00000000
        /*0020*/ 	.short	0x0001
        /*0022*/ 	.short	0x0008
        /*0024*/ 	.byte	0x00, 0xf4, 0x21, 0x00


	//----- nvinfo : EIATTR_KPARAM_INFO
	.align		4
.L_13:
        /*0028*/ 	.byte	0x04, 0x17
        /*002a*/ 	.short	(.L_15 - .L_14)
.L_14:
        /*002c*/ 	.word	0x00000000
        /*0030*/ 	.short	0x0000
        /*0032*/ 	.short	0x0000
        /*0034*/ 	.byte	0x00, 0xf4, 0x21, 0x00


	//----- nvinfo : EIATTR_SPARSE_MMA_MASK
	.align		4
.L_15:
        /*0038*/ 	.byte	0x03, 0x50
        /*003a*/ 	.short	0x0000


	//----- nvinfo : EIATTR_MAXREG_COUNT
	.align		4
        /*003c*/ 	.byte	0x03, 0x1b
        /*003e*/ 	.short	0x00ff


	//----- nvinfo : EIATTR_EXIT_INSTR_OFFSETS
	.align		4
        /*0040*/ 	.byte	0x04, 0x1c
        /*0042*/ 	.short	(.L_17 - .L_16)


	//   ....[0]....
.L_16:
        /*0044*/ 	.word	0x000002b0


	//----- nvinfo : EIATTR_REQNTID
	.align		4
.L_17:
        /*0048*/ 	.byte	0x04, 0x10
        /*004a*/ 	.short	(.L_19 - .L_18)
.L_18:
        /*004c*/ 	.word	0x00000080
        /*0050*/ 	.word	0x00000001
        /*0054*/ 	.word	0x00000001


	//----- nvinfo : EIATTR_CBANK_PARAM_SIZE
	.align		4
.L_19:
        /*0058*/ 	.byte	0x03, 0x19
        /*005a*/ 	.short	0x0014


	//----- nvinfo : EIATTR_PARAM_CBANK
	.align		4
        /*005c*/ 	.byte	0x04, 0x0a
        /*005e*/ 	.short	(.L_21 - .L_20)
	.align		4
.L_20:
        /*0060*/ 	.word	index@(.nv.constant0.triton_poi_fused_convolution_view_3)
        /*0064*/ 	.short	0x0210
        /*0066*/ 	.short	0x0014


	//----- nvinfo : EIATTR_SW_WAR
	.align		4
.L_21:
        /*0068*/ 	.byte	0x04, 0x36
        /*006a*/ 	.short	(.L_23 - .L_22)
.L_22:
        /*006c*/ 	.word	0x00000008
.L_23:


//--------------------- .nv.callgraph             --------------------------
	.section	.nv.callgraph,"",@"SHT_CUDA_CALLGRAPH"
	.align	4
	.sectionentsize	8
	.align		4
        /*0000*/ 	.word	0x00000000
	.align		4
        /*0004*/ 	.word	0xffffffff
	.align		4
        /*0008*/ 	.word	0x00000000
	.align		4
        /*000c*/ 	.word	0xfffffffe
	.align		4
        /*0010*/ 	.word	0x00000000
	.align		4
        /*0014*/ 	.word	0xfffffffd
	.align		4
        /*0018*/ 	.word	0x00000000
	.align		4
        /*001c*/ 	.word	0xfffffffc


//--------------------- .text.triton_poi_fused_convolution_view_3 --------------------------
	.section	.text.triton_poi_fused_convolution_view_3,"ax",@progbits
	.align	128
        .global         triton_poi_fused_convolution_view_3
        .type           triton_poi_fused_convolution_view_3,@function
        .size           triton_poi_fused_convolution_view_3,(.L_x_1 - triton_poi_fused_convolution_view_3)
        .other          triton_poi_fused_convolution_view_3,@"STO_CUDA_ENTRY STV_DEFAULT"
triton_poi_fused_convolution_view_3:
.text.triton_poi_fused_convolution_view_3:
[----:B------:R-:W-:Y:S01]  /*0000*/  LDC R1, c[0x0][0x28] ;  /* 0x00000a00ff017b82 */ /* 0x000fe20000000800 */
[----:B------:R-:W1:Y:S01]  /*0010*/  S2R R0, SR_TID.X ;  /* 0x0000000000007919 */ /* 0x000e620000002100 */
[----:B------:R-:W-:Y:S01]  /*0020*/  HFMA2.MMA R4, -RZ, RZ, 0, 0 ;  /* 0x00000000ff047435 */ /* 0x000fe200000001ff */
[----:B------:R-:W-:-:S05]  /*0030*/  MOV R2, RZ ;  /* 0x000000ff00027202 */ /* 0x000fca0000000f00 */
[----:B------:R-:W2:Y:S01]  /*0040*/  LDC.64 R6, c[0x0][0x210] ;  /* 0x00008400ff067b82 */ /* 0x000ea20000000a00 */
[----:B------:R-:W3:Y:S01]  /*0050*/  S2R R5, SR_CTAID.X ;  /* 0x0000000000057919 */ /* 0x000ee20000002500 */
[----:B------:R-:W-:Y:S01]  /*0060*/  ULDC.64 UR4, c[0x0][0x208] ;  /* 0x0000820000047ab9 */ /* 0x000fe20000000a00 */
[----:B-1----:R-:W-:-:S04]  /*0070*/  SHF.L.U32 R0, R0, 0x2, RZ ;  /* 0x0000000200007819 */ /* 0x002fc800000006ff */
[----:B------:R-:W-:-:S04]  /*0080*/  LOP3.LUT R0, R0, 0x1fc, RZ, 0xc0, !PT ;  /* 0x000001fc00007812 */ /* 0x000fc800078ec0ff */
[----:B---3--:R-:W-:-:S04]  /*0090*/  LEA R5, R5, R0, 0xa ;  /* 0x0000000005057211 */ /* 0x008fc800078e50ff */
[----:B------:R-:W-:Y:S01]  /*00a0*/  IADD3 R3, R5, 0x200, RZ ;  /* 0x0000020005037810 */ /* 0x000fe20007ffe0ff */
[----:B------:R-:W-:-:S04]  /*00b0*/  IMAD.HI R0, R5, -0x779bd671, R4 ;  /* 0x8864298f05007827 */ /* 0x000fc800078e0204 */
[----:B------:R-:W-:Y:S01]  /*00c0*/  IMAD.HI R4, R3, -0x779bd671, R2 ;  /* 0x8864298f03047827 */ /* 0x000fe200078e0202 */
[----:B------:R-:W-:Y:S01]  /*00d0*/  SHF.R.U32.HI R9, RZ, 0x1f, R0 ;  /* 0x0000001fff097819 */ /* 0x000fe20000011600 */
[----:B------:R-:W1:Y:S03]  /*00e0*/  LDC.64 R2, c[0x0][0x218] ;  /* 0x00008600ff027b82 */ /* 0x000e660000000a00 */
[----:B------:R-:W-:Y:S02]  /*00f0*/  SHF.R.U32.HI R11, RZ, 0x1f, R4 ;  /* 0x0000001fff0b7819 */ /* 0x000fe40000011604 */
[----:B------:R-:W-:Y:S02]  /*0100*/  LEA.HI.SX32 R9, R0, R9, 0x15 ;  /* 0x0000000900097211 */ /* 0x000fe400078faaff */
[----:B------:R-:W-:-:S03]  /*0110*/  LEA.HI.SX32 R11, R4, R11, 0x15 ;  /* 0x0000000b040b7211 */ /* 0x000fc600078faaff */
[----:B------:R-:W-:-:S04]  /*0120*/  IMAD.HI R0, R9, 0x66666667, RZ ;  /* 0x6666666709007827 */ /* 0x000fc800078e02ff */
[----:B------:R-:W-:Y:S01]  /*0130*/  IMAD.HI R4, R11, 0x66666667, RZ ;  /* 0x666666670b047827 */ /* 0x000fe200078e02ff */
[----:B------:R-:W-:-:S04]  /*0140*/  SHF.R.U32.HI R13, RZ, 0x1f, R0 ;  /* 0x0000001fff0d7819 */ /* 0x000fc80000011600 */
[----:B------:R-:W-:Y:S02]  /*0150*/  SHF.R.U32.HI R15, RZ, 0x1f, R4 ;  /* 0x0000001fff0f7819 */ /* 0x000fe40000011604 */
[----:B------:R-:W-:Y:S02]  /*0160*/  LEA.HI.SX32 R0, R0, R13, 0x16 ;  /* 0x0000000d00007211 */ /* 0x000fe400078fb2ff */
[----:B------:R-:W-:-:S03]  /*0170*/  LEA.HI.SX32 R4, R4, R15, 0x16 ;  /* 0x0000000f04047211 */ /* 0x000fc600078fb2ff */
[----:B------:R-:W-:Y:S02]  /*0180*/  IMAD R13, R0, -0xa00, R9 ;  /* 0xfffff600000d7824 */ /* 0x000fe400078e0209 */
[----:B------:R-:W-:Y:S02]  /*0190*/  IMAD R15, R4, -0xa00, R11 ;  /* 0xfffff600040f7824 */ /* 0x000fe400078e020b */
[----:B-1----:R-:W-:-:S04]  /*01a0*/  IMAD.WIDE R10, R13, 0x4, R2 ;  /* 0x000000040d0a7825 */ /* 0x002fc800078e0202 */
[----:B------:R-:W-:Y:S02]  /*01b0*/  IMAD.WIDE R2, R15, 0x4, R2 ;  /* 0x000000040f027825 */ /* 0x000fe400078e0202 */
[----:B------:R-:W3:Y:S02]  /*01c0*/  LDG.E.EL R10, desc[UR4][R10.64] ;  /* 0x000000040a0a7981 */ /* 0x000ee4000c2e1900 */
[----:B--2---:R-:W-:Y:S02]  /*01d0*/  IMAD.WIDE R8, R5, 0x4, R6 ;  /* 0x0000000405087825 */ /* 0x004fe400078e0206 */
[----:B------:R-:W2:Y:S04]  /*01e0*/  LDG.E.EL R2, desc[UR4][R2.64] ;  /* 0x0000000402027981 */ /* 0x000ea8000c2e1900 */
[----:B------:R-:W3:Y:S04]  /*01f0*/  LDG.E.128 R4, desc[UR4][R8.64] ;  /* 0x0000000408047981 */ /* 0x000ee8000c1e1d00 */
[----:B------:R-:W2:Y:S01]  /*0200*/  LDG.E.128 R12, desc[UR4][R8.64+0x800] ;  /* 0x00080004080c7981 */ /* 0x000ea2000c1e1d00 */
[--C-:B---3--:R-:W-:Y:S01]  /*0210*/  FADD R4, R4, R10.reuse ;  /* 0x0000000a04047221 */ /* 0x108fe20000000000 */
[--C-:B------:R-:W-:Y:S01]  /*0220*/  FADD R5, R5, R10.reuse ;  /* 0x0000000a05057221 */ /* 0x100fe20000000000 */
[--C-:B------:R-:W-:Y:S01]  /*0230*/  FADD R6, R6, R10.reuse ;  /* 0x0000000a06067221 */ /* 0x100fe20000000000 */
[----:B------:R-:W-:Y:S01]  /*0240*/  FADD R7, R7, R10 ;  /* 0x0000000a07077221 */ /* 0x000fe20000000000 */
[--C-:B--2---:R-:W-:Y:S01]  /*0250*/  FADD R12, R12, R2.reuse ;  /* 0x000000020c0c7221 */ /* 0x104fe20000000000 */
[--C-:B------:R-:W-:Y:S01]  /*0260*/  FADD R13, R13, R2.reuse ;  /* 0x000000020d0d7221 */ /* 0x100fe20000000000 */
[--C-:B------:R-:W-:Y:S01]  /*0270*/  FADD R14, R14, R2.reuse ;  /* 0x000000020e0e7221 */ /* 0x100fe20000000000 */
[----:B------:R-:W-:Y:S01]  /*0280*/  FADD R15, R15, R2 ;  /* 0x000000020f0f7221 */ /* 0x000fe20000000000 */
[----:B------:R-:W-:Y:S04]  /*0290*/  STG.E.128 desc[UR4][R8.64], R4 ;  /* 0x0000000408007986 */ /* 0x000fe8000c101d04 */
[----:B------:R-:W-:Y:S01]  /*02a0*/  STG.E.128 desc[UR4][R8.64+0x800], R12 ;  /* 0x0008000c08007986 */ /* 0x000fe2000c101d04 */
[----:B------:R-:W-:Y:S05]  /*02b0*/  EXIT ;  /* 0x000000000000794d */ /* 0x000fea0003800000 */
.L_x_0:
[----:B------:R-:W-:-:S00]  /*02c0*/  BRA `(.L_x_0) ;  /* 0xfffffffc00fc7947 */ /* 0x000fc0000383ffff */
[----:B------:R-:W-:-:S00]  /*02d0*/  NOP ;  /* 0x0000000000007918 */ /* 0x000fc00000000000 */
        /* <DEDUP_REMOVED lines=10> */
.L_x_1:


//--------------------- .nv.constant0.triton_poi_fused_convolution_view_3 --------------------------
	.section	.nv.constant0.triton_poi_fused_convolution_view_3,"a",@progbits
	.sectionflags	@""
	.align	4
.nv.constant0.triton_poi_fused_convolution_view_3:
	.zero		548
